//
// Generated by NVIDIA NVVM Compiler
//
// Compiler Build ID: CL-36424714
// Cuda compilation tools, release 13.0, V13.0.88
// Based on NVVM 20.0.0
//

.version 9.0
.target sm_100
.address_size 64

	// .globl	_Z22countValidCombinationsPi

.visible .entry _Z22countValidCombinationsPi(
	.param .u64 .ptr .align 1 _Z22countValidCombinationsPi_param_0
)
{
	.reg .pred 	%p<10>;
	.reg .b32 	%r<16>;
	.reg .b64 	%rd<3>;

	ld.param.u64 	%rd1, [_Z22countValidCombinationsPi_param_0];
	mov.u32 	%r5, %ctaid.x;
	mov.u32 	%r6, %ntid.x;
	mov.u32 	%r7, %tid.x;
	mad.lo.s32 	%r1, %r5, %r6, %r7;
	add.s32 	%r2, %r1, 1;
	mov.u32 	%r8, %ctaid.y;
	mov.u32 	%r9, %ntid.y;
	mov.u32 	%r10, %tid.y;
	mad.lo.s32 	%r11, %r8, %r9, %r10;
	setp.gt.s32 	%p1, %r2, 22;
	setp.gt.u32 	%p2, %r11, 21;
	or.pred  	%p3, %p1, %p2;
	@%p3 bra 	$L__BB0_4;
	add.s32 	%r4, %r2, %r11;
	add.s32 	%r12, %r4, -24;
	setp.gt.s32 	%p4, %r12, -2;
	@%p4 bra 	$L__BB0_4;
	setp.eq.s32 	%p5, %r1, %r11;
	sub.s32 	%r13, 23, %r4;
	add.s32 	%r14, %r11, 1;
	setp.eq.s32 	%p6, %r14, %r13;
	or.pred  	%p7, %p5, %p6;
	setp.eq.s32 	%p8, %r2, %r13;
	or.pred  	%p9, %p8, %p7;
	@%p9 bra 	$L__BB0_4;
	cvta.to.global.u64 	%rd2, %rd1;
	atom.global.add.u32 	%r15, [%rd2], 1;
$L__BB0_4:
	ret;

}


// ===== COMPILED SASS (sm_100) =====

	.target	sm_100

	.elftype	@"ET_EXEC"


//--------------------- .note.nv.tkinfo           --------------------------
	.section	.note.nv.tkinfo,"",@"SHT_NOTE"
	.sectionflags	@"SHF_NOTE_NV_TKINFO"
	.tkinfo
        /*0018*/ 	.word	0x00000002
        /*0030*/ 	.string	""
        /*0030*/ 	.string	"ptxas"
        /*0030*/ 	.string	"Cuda compilation tools, release 13.0, V13.0.88"
        /*0030*/ 	.string	"Build cuda_13.0.r13.0/compiler.36424714_0"
        /*0030*/ 	.string	"-arch sm_100 -m 64 "



//--------------------- .note.nv.cuinfo           --------------------------
	.section	.note.nv.cuinfo,"",@"SHT_NOTE"
	.sectionflags	@"SHF_NOTE_NV_CUINFO"
        /*0018*/ 	.short	0x0002
        /*001a*/ 	.short	0x0064
        /*001c*/ 	.short	0x0082
	.zero		2


//--------------------- .nv.info                  --------------------------
	.section	.nv.info,"",@"SHT_CUDA_INFO"
	.align	4


	//----- nvinfo : EIATTR_REGCOUNT
	.align		4
        /*0000*/ 	.byte	0x04, 0x2f
        /*0002*/ 	.short	(.L_1 - .L_0)
	.align		4
.L_0:
        /*0004*/ 	.word	index@(_Z22countValidCombinationsPi)
        /*0008*/ 	.word	0x00000008


	//----- nvinfo : EIATTR_FRAME_SIZE
	.align		4
.L_1:
        /*000c*/ 	.byte	0x04, 0x11
        /*000e*/ 	.short	(.L_3 - .L_2)
	.align		4
.L_2:
        /*0010*/ 	.word	index@(_Z22countValidCombinationsPi)
        /*0014*/ 	.word	0x00000000


	//----- nvinfo : EIATTR_MIN_STACK_SIZE
	.align		4
.L_3:
        /*0018*/ 	.byte	0x04, 0x12
        /*001a*/ 	.short	(.L_5 - .L_4)
	.align		4
.L_4:
        /*001c*/ 	.word	index@(_Z22countValidCombinationsPi)
        /*0020*/ 	.word	0x00000000
.L_5:


//--------------------- .nv.compat                --------------------------
	.section	.nv.compat,"",@"SHT_CUDA_COMPAT_INFO"
	.align	4
        /*0000*/ 	.byte	0x02, 0x09, 0x00, 0x00, 0x02, 0x02, 0x01, 0x00, 0x02, 0x05, 0x05, 0x00, 0x03, 0x07, 0x01, 0x01
        /*0010*/ 	.byte	0x02, 0x03, 0x00, 0x00, 0x02, 0x06, 0x01, 0x00, 0x04, 0x0b, 0x08, 0x00, 0x09, 0x00, 0x00, 0x00
        /*0020*/ 	.byte	0x00, 0x00, 0x00, 0x00


//--------------------- .nv.info._Z22countValidCombinationsPi --------------------------
	.section	.nv.info._Z22countValidCombinationsPi,"",@"SHT_CUDA_INFO"
	.sectionflags	@""
	.align	4


	//----- nvinfo : EIATTR_CUDA_API_VERSION
	.align		4
        /*0000*/ 	.byte	0x04, 0x37
        /*0002*/ 	.short	(.L_7 - .L_6)
.L_6:
        /*0004*/ 	.word	0x00000082


	//----- nvinfo : EIATTR_KPARAM_INFO
	.align		4
.L_7:
        /*0008*/ 	.byte	0x04, 0x17
        /*000a*/ 	.short	(.L_9 - .L_8)
.L_8:
        /*000c*/ 	.word	0x00000000
        /*0010*/ 	.short	0x0000
        /*0012*/ 	.short	0x0000
        /*0014*/ 	.byte	0x00, 0xf5, 0x21, 0x00


	//----- nvinfo : EIATTR_SPARSE_MMA_MASK
	.align		4
.L_9:
        /*0018*/ 	.byte	0x03, 0x50
        /*001a*/ 	.short	0x0000


	//----- nvinfo : EIATTR_MAXREG_COUNT
	.align		4
        /*001c*/ 	.byte	0x03, 0x1b
        /*001e*/ 	.short	0x00ff


	//----- nvinfo : EIATTR_MERCURY_ISA_VERSION
	.align		4
        /*0020*/ 	.byte	0x03, 0x5f
        /*0022*/ 	.short	0x0101


	//----- nvinfo : EIATTR_INT_WARP_WIDE_INSTR_OFFSETS
	.align		4
        /*0024*/ 	.byte	0x04, 0x31
        /*0026*/ 	.short	(.L_11 - .L_10)


	//   ....[0]....
.L_10:
        /*0028*/ 	.word	0x00000190


	//----- nvinfo : EIATTR_VRC_CTA_INIT_COUNT
	.align		4
.L_11:
        /*002c*/ 	.byte	0x02, 0x4a
	.zero		1
	.zero		1


	//----- nvinfo : EIATTR_EXIT_INSTR_OFFSETS
	.align		4
        /*0030*/ 	.byte	0x04, 0x1c
        /*0032*/ 	.short	(.L_13 - .L_12)


	//   ....[0]....
.L_12:
        /*0034*/ 	.word	0x000000c0


	//   ....[1]....
        /*0038*/ 	.word	0x00000100


	//   ....[2]....
        /*003c*/ 	.word	0x00000160


	//   ....[3]....
        /*0040*/ 	.word	0x000001f0


	//----- nvinfo : EIATTR_CBANK_PARAM_SIZE
	.align		4
.L_13:
        /*0044*/ 	.byte	0x03, 0x19
        /*0046*/ 	.short	0x0008


	//----- nvinfo : EIATTR_PARAM_CBANK
	.align		4
        /*0048*/ 	.byte	0x04, 0x0a
        /*004a*/ 	.short	(.L_15 - .L_14)
	.align		4
.L_14:
        /*004c*/ 	.word	index@(.nv.constant0._Z22countValidCombinationsPi)
        /*0050*/ 	.short	0x0380
        /*0052*/ 	.short	0x0008


	//----- nvinfo : EIATTR_SW_WAR
	.align		4
.L_15:
        /*0054*/ 	.byte	0x04, 0x36
        /*0056*/ 	.short	(.L_17 - .L_16)
.L_16:
        /*0058*/ 	.word	0x00000008
.L_17:


//--------------------- .nv.callgraph             --------------------------
	.section	.nv.callgraph,"",@"SHT_CUDA_CALLGRAPH"
	.align	4
	.sectionentsize	8
	.align		4
        /*0000*/ 	.word	0x00000000
	.align		4
        /*0004*/ 	.word	0xffffffff
	.align		4
        /*0008*/ 	.word	0x00000000
	.align		4
        /*000c*/ 	.word	0xfffffffe
	.align		4
        /*0010*/ 	.word	0x00000000
	.align		4
        /*0014*/ 	.word	0xfffffffd
	.align		4
        /*0018*/ 	.word	0x00000000
	.align		4
        /*001c*/ 	.word	0xfffffffc


//--------------------- .text._Z22countValidCombinationsPi --------------------------
	.section	.text._Z22countValidCombinationsPi,"ax",@progbits
	.align	128
        .global         _Z22countValidCombinationsPi
        .type           _Z22countValidCombinationsPi,@function
        .size           _Z22countValidCombinationsPi,(.L_x_1 - _Z22countValidCombinationsPi)
        .other          _Z22countValidCombinationsPi,@"STO_CUDA_ENTRY STV_DEFAULT"
_Z22countValidCombinationsPi:
.text._Z22countValidCombinationsPi:
[----:B------:R-:W-:Y:S01]  /*0000*/  LDC R1, c[0x0][0x37c] ;  /* 0x0000df00ff017b82 */ /* 0x000fe20000000800 */
[----:B------:R-:W0:Y:S07]  /*0010*/  S2R R3, SR_TID.X ;  /* 0x0000000000037919 */ /* 0x000e2e0000002100 */
[----:B------:R-:W0:Y:S01]  /*0020*/  S2UR UR4, SR_CTAID.X ;  /* 0x00000000000479c3 */ /* 0x000e220000002500 */
[----:B------:R-:W1:Y:S07]  /*0030*/  S2R R5, SR_TID.Y ;  /* 0x0000000000057919 */ /* 0x000e6e0000002200 */
[----:B------:R-:W0:Y:S08]  /*0040*/  LDC R0, c[0x0][0x360] ;  /* 0x0000d800ff007b82 */ /* 0x000e300000000800 */
[----:B------:R-:W1:Y:S08]  /*0050*/  S2UR UR5, SR_CTAID.Y ;  /* 0x00000000000579c3 */ /* 0x000e700000002600 */
[----:B------:R-:W1:Y:S01]  /*0060*/  LDC R2, c[0x0][0x364] ;  /* 0x0000d900ff027b82 */ /* 0x000e620000000800 */
[----:B0-----:R-:W-:-:S02]  /*0070*/  IMAD R0, R0, UR4, R3 ;  /* 0x0000000400007c24 */ /* 0x001fc4000f8e0203 */
[----:B-1----:R-:W-:Y:S02]  /*0080*/  IMAD R3, R2, UR5, R5 ;  /* 0x0000000502037c24 */ /* 0x002fe4000f8e0205 */
[----:B------:R-:W-:-:S03]  /*0090*/  VIADD R2, R0, 0x1 ;  /* 0x0000000100027836 */ /* 0x000fc60000000000 */
[----:B------:R-:W-:-:S04]  /*00a0*/  ISETP.GT.U32.AND P0, PT, R3, 0x15, PT ;  /* 0x000000150300780c */ /* 0x000fc80003f04070 */
[----:B------:R-:W-:-:S13]  /*00b0*/  ISETP.GT.OR P0, PT, R2, 0x16, P0 ;  /* 0x000000160200780c */ /* 0x000fda0000704670 */
[----:B------:R-:W-:Y:S05]  /*00c0*/  @P0 EXIT ;  /* 0x000000000000094d */ /* 0x000fea0003800000 */
[----:B------:R-:W-:-:S04]  /*00d0*/  IMAD.IADD R4, R2, 0x1, R3 ;  /* 0x0000000102047824 */ /* 0x000fc800078e0203 */
[----:B------:R-:W-:-:S05]  /*00e0*/  VIADD R5, R4, 0xffffffe8 ;  /* 0xffffffe804057836 */ /* 0x000fca0000000000 */
[----:B------:R-:W-:-:S13]  /*00f0*/  ISETP.GT.AND P0, PT, R5, -0x2, PT ;  /* 0xfffffffe0500780c */ /* 0x000fda0003f04270 */
[----:B------:R-:W-:Y:S05]  /*0100*/  @P0 EXIT ;  /* 0x000000000000094d */ /* 0x000fea0003800000 */
[----:B------:R-:W-:Y:S01]  /*0110*/  IADD3 R5, PT, PT, -R4, 0x17, RZ ;  /* 0x0000001704057810 */ /* 0x000fe20007ffe1ff */
[----:B------:R-:W-:-:S05]  /*0120*/  VIADD R4, R3, 0x1 ;  /* 0x0000000103047836 */ /* 0x000fca0000000000 */
[----:B------:R-:W-:-:S04]  /*0130*/  ISETP.NE.AND P0, PT, R4, R5, PT ;  /* 0x000000050400720c */ /* 0x000fc80003f05270 */
[----:B------:R-:W-:-:S04]  /*0140*/  ISETP.EQ.OR P0, PT, R0, R3, !P0 ;  /* 0x000000030000720c */ /* 0x000fc80004702670 */
[----:B------:R-:W-:-:S13]  /*0150*/  ISETP.EQ.OR P0, PT, R2, R5, P0 ;  /* 0x000000050200720c */ /* 0x000fda0000702670 */
[----:B------:R-:W-:Y:S05]  /*0160*/  @P0 EXIT ;  /* 0x000000000000094d */ /* 0x000fea0003800000 */
[----:B------:R-:W0:Y:S01]  /*0170*/  S2R R0, SR_LANEID ;  /* 0x0000000000007919 */ /* 0x000e220000000000 */
[----:B------:R-:W1:Y:S01]  /*0180*/  LDC.64 R2, c[0x0][0x380] ;  /* 0x0000e000ff027b82 */ /* 0x000e620000000a00 */
[----:B------:R-:W-:Y:S01]  /*0190*/  VOTEU.ANY UR6, UPT, PT ;  /* 0x0000000000067886 */ /* 0x000fe200038e0100 */
[----:B------:R-:W1:Y:S01]  /*01a0*/  LDCU.64 UR4, c[0x0][0x358] ;  /* 0x00006b00ff0477ac */ /* 0x000e620008000a00 */
[----:B------:R-:W1:Y:S01]  /*01b0*/  POPC R5, UR6 ;  /* 0x0000000600057d09 */ /* 0x000e620008000000 */
[----:B------:R-:W-:-:S06]  /*01c0*/  UFLO.U32 UR7, UR6 ;  /* 0x00000006000772bd */ /* 0x000fcc00080e0000 */
[----:B0-----:R-:W-:-:S13]  /*01d0*/  ISETP.EQ.U32.AND P0, PT, R0, UR7, PT ;  /* 0x0000000700007c0c */ /* 0x001fda000bf02070 */
[----:B-1----:R-:W-:Y:S01]  /*01e0*/  @P0 REDG.E.ADD.STRONG.GPU desc[UR4][R2.64], R5 ;  /* 0x000000050200098e */ /* 0x002fe2000c12e104 */
[----:B------:R-:W-:Y:S05]  /*01f0*/  EXIT ;  /* 0x000000000000794d */ /* 0x000fea0003800000 */
.L_x_0:
[----:B------:R-:W-:-:S00]  /*0200*/  BRA `(.L_x_0) ;  /* 0xfffffffc00fc7947 */ /* 0x000fc0000383ffff */
[----:B------:R-:W-:-:S00]  /*0210*/  NOP ;  /* 0x0000000000007918 */ /* 0x000fc00000000000 */
        /* <DEDUP_REMOVED lines=14> */
.L_x_1:


//--------------------- .nv.shared.reserved.0     --------------------------
	.section	.nv.shared.reserved.0,"aw",@nobits
	.weak		__nv_reservedSMEM_offset_0_alias
	.size		__nv_reservedSMEM_offset_0_alias, 0, 64
	.other		__nv_reservedSMEM_offset_0_alias,@"STO_CUDA_RESERVED_SHARED STV_DEFAULT"
__nv_reservedSMEM_offset_0_alias:
	.zero		0
	.zero		64


//--------------------- .nv.constant0._Z22countValidCombinationsPi --------------------------
	.section	.nv.constant0._Z22countValidCombinationsPi,"a",@progbits
	.sectionflags	@""
	.align	4
.nv.constant0._Z22countValidCombinationsPi:
	.zero		904


//--------------------- SYMBOLS --------------------------

	.type		.nv.reservedSmem.offset0,@object
	.size		.nv.reservedSmem.offset0,0x4
